//
// Generated by NVIDIA NVVM Compiler
//
// Compiler Build ID: CL-36424714
// Cuda compilation tools, release 13.0, V13.0.88
// Based on NVVM 20.0.0
//

.version 9.0
.target sm_100
.address_size 64

	// .globl	_Z15elementwise_addPfS_S_i

.visible .entry _Z15elementwise_addPfS_S_i(
	.param .u64 .ptr .align 1 _Z15elementwise_addPfS_S_i_param_0,
	.param .u64 .ptr .align 1 _Z15elementwise_addPfS_S_i_param_1,
	.param .u64 .ptr .align 1 _Z15elementwise_addPfS_S_i_param_2,
	.param .u32 _Z15elementwise_addPfS_S_i_param_3
)
{
	.reg .pred 	%p<2>;
	.reg .b32 	%r<6>;
	.reg .b32 	%f<4>;
	.reg .b64 	%rd<11>;

	ld.param.u64 	%rd1, [_Z15elementwise_addPfS_S_i_param_0];
	ld.param.u64 	%rd2, [_Z15elementwise_addPfS_S_i_param_1];
	ld.param.u64 	%rd3, [_Z15elementwise_addPfS_S_i_param_2];
	ld.param.u32 	%r2, [_Z15elementwise_addPfS_S_i_param_3];
	mov.u32 	%r3, %ctaid.x;
	mov.u32 	%r4, %ntid.x;
	mov.u32 	%r5, %tid.x;
	mad.lo.s32 	%r1, %r3, %r4, %r5;
	setp.ge.s32 	%p1, %r1, %r2;
	@%p1 bra 	$L__BB0_2;
	cvta.to.global.u64 	%rd4, %rd1;
	cvta.to.global.u64 	%rd5, %rd2;
	cvta.to.global.u64 	%rd6, %rd3;
	mul.wide.s32 	%rd7, %r1, 4;
	add.s64 	%rd8, %rd4, %rd7;
	ld.global.f32 	%f1, [%rd8];
	add.s64 	%rd9, %rd5, %rd7;
	ld.global.f32 	%f2, [%rd9];
	add.f32 	%f3, %f1, %f2;
	add.s64 	%rd10, %rd6, %rd7;
	st.global.f32 	[%rd10], %f3;
$L__BB0_2:
	ret;

}
	// .globl	_Z22elementwise_add_float4PfS_S_i
.visible .entry _Z22elementwise_add_float4PfS_S_i(
	.param .u64 .ptr .align 1 _Z22elementwise_add_float4PfS_S_i_param_0,
	.param .u64 .ptr .align 1 _Z22elementwise_add_float4PfS_S_i_param_1,
	.param .u64 .ptr .align 1 _Z22elementwise_add_float4PfS_S_i_param_2,
	.param .u32 _Z22elementwise_add_float4PfS_S_i_param_3
)
{
	.reg .pred 	%p<2>;
	.reg .b32 	%r<7>;
	.reg .b32 	%f<13>;
	.reg .b64 	%rd<11>;

	ld.param.u64 	%rd1, [_Z22elementwise_add_float4PfS_S_i_param_0];
	ld.param.u64 	%rd2, [_Z22elementwise_add_float4PfS_S_i_param_1];
	ld.param.u64 	%rd3, [_Z22elementwise_add_float4PfS_S_i_param_2];
	ld.param.u32 	%r2, [_Z22elementwise_add_float4PfS_S_i_param_3];
	mov.u32 	%r3, %ntid.x;
	mov.u32 	%r4, %ctaid.x;
	mov.u32 	%r5, %tid.x;
	mad.lo.s32 	%r6, %r3, %r4, %r5;
	shl.b32 	%r1, %r6, 2;
	setp.ge.s32 	%p1, %r1, %r2;
	@%p1 bra 	$L__BB1_2;
	cvta.to.global.u64 	%rd4, %rd1;
	cvta.to.global.u64 	%rd5, %rd2;
	cvta.to.global.u64 	%rd6, %rd3;
	mul.wide.s32 	%rd7, %r1, 4;
	add.s64 	%rd8, %rd4, %rd7;
	ld.global.v4.f32 	{%f1, %f2, %f3, %f4}, [%rd8];
	add.s64 	%rd9, %rd5, %rd7;
	ld.global.v4.f32 	{%f5, %f6, %f7, %f8}, [%rd9];
	add.f32 	%f9, %f1, %f5;
	add.f32 	%f10, %f2, %f6;
	add.f32 	%f11, %f3, %f7;
	add.f32 	%f12, %f4, %f8;
	add.s64 	%rd10, %rd6, %rd7;
	st.global.v4.f32 	[%rd10], {%f9, %f10, %f11, %f12};
$L__BB1_2:
	ret;

}
	// .globl	_Z6sigmodPfS_i
.visible .entry _Z6sigmodPfS_i(
	.param .u64 .ptr .align 1 _Z6sigmodPfS_i_param_0,
	.param .u64 .ptr .align 1 _Z6sigmodPfS_i_param_1,
	.param .u32 _Z6sigmodPfS_i_param_2
)
{
	.reg .pred 	%p<2>;
	.reg .b32 	%r<8>;
	.reg .b32 	%f<15>;
	.reg .b64 	%rd<8>;

	ld.param.u64 	%rd1, [_Z6sigmodPfS_i_param_0];
	ld.param.u64 	%rd2, [_Z6sigmodPfS_i_param_1];
	ld.param.u32 	%r2, [_Z6sigmodPfS_i_param_2];
	mov.u32 	%r3, %ctaid.x;
	mov.u32 	%r4, %ntid.x;
	mov.u32 	%r5, %tid.x;
	mad.lo.s32 	%r1, %r3, %r4, %r5;
	setp.ge.s32 	%p1, %r1, %r2;
	@%p1 bra 	$L__BB2_2;
	cvta.to.global.u64 	%rd3, %rd1;
	cvta.to.global.u64 	%rd4, %rd2;
	mul.wide.s32 	%rd5, %r1, 4;
	add.s64 	%rd6, %rd3, %rd5;
	ld.global.f32 	%f1, [%rd6];
	fma.rn.f32 	%f2, %f1, 0fBBBB989D, 0f3F000000;
	cvt.sat.f32.f32 	%f3, %f2;
	mov.f32 	%f4, 0f4B400001;
	mov.f32 	%f5, 0f437C0000;
	fma.rm.f32 	%f6, %f3, %f5, %f4;
	add.f32 	%f7, %f6, 0fCB40007F;
	neg.f32 	%f8, %f7;
	fma.rn.f32 	%f9, %f1, 0fBFB8AA3B, %f8;
	fma.rn.f32 	%f10, %f1, 0fB2A57060, %f9;
	mov.b32 	%r6, %f6;
	shl.b32 	%r7, %r6, 23;
	mov.b32 	%f11, %r7;
	ex2.approx.ftz.f32 	%f12, %f10;
	fma.rn.f32 	%f13, %f12, %f11, 0f3F800000;
	rcp.rn.f32 	%f14, %f13;
	add.s64 	%rd7, %rd4, %rd5;
	st.global.f32 	[%rd7], %f14;
$L__BB2_2:
	ret;

}
	// .globl	_Z4reluPfS_i
.visible .entry _Z4reluPfS_i(
	.param .u64 .ptr .align 1 _Z4reluPfS_i_param_0,
	.param .u64 .ptr .align 1 _Z4reluPfS_i_param_1,
	.param .u32 _Z4reluPfS_i_param_2
)
{
	.reg .pred 	%p<2>;
	.reg .b32 	%r<6>;
	.reg .b32 	%f<3>;
	.reg .b64 	%rd<8>;

	ld.param.u64 	%rd1, [_Z4reluPfS_i_param_0];
	ld.param.u64 	%rd2, [_Z4reluPfS_i_param_1];
	ld.param.u32 	%r2, [_Z4reluPfS_i_param_2];
	mov.u32 	%r3, %ntid.x;
	mov.u32 	%r4, %ctaid.x;
	mov.u32 	%r5, %tid.x;
	mad.lo.s32 	%r1, %r3, %r4, %r5;
	setp.ge.s32 	%p1, %r1, %r2;
	@%p1 bra 	$L__BB3_2;
	cvta.to.global.u64 	%rd3, %rd1;
	cvta.to.global.u64 	%rd4, %rd2;
	mul.wide.s32 	%rd5, %r1, 4;
	add.s64 	%rd6, %rd3, %rd5;
	ld.global.f32 	%f1, [%rd6];
	max.f32 	%f2, %f1, 0f00000000;
	add.s64 	%rd7, %rd4, %rd5;
	st.global.f32 	[%rd7], %f2;
$L__BB3_2:
	ret;

}


// ===== COMPILED SASS (sm_100) =====

	.target	sm_100

	.elftype	@"ET_EXEC"


//--------------------- .note.nv.tkinfo           --------------------------
	.section	.note.nv.tkinfo,"",@"SHT_NOTE"
	.sectionflags	@"SHF_NOTE_NV_TKINFO"
	.tkinfo
        /*0018*/ 	.word	0x00000002
        /*0030*/ 	.string	""
        /*0030*/ 	.string	"ptxas"
        /*0030*/ 	.string	"Cuda compilation tools, release 13.0, V13.0.88"
        /*0030*/ 	.string	"Build cuda_13.0.r13.0/compiler.36424714_0"
        /*0030*/ 	.string	"-arch sm_100 -m 64 "



//--------------------- .note.nv.cuinfo           --------------------------
	.section	.note.nv.cuinfo,"",@"SHT_NOTE"
	.sectionflags	@"SHF_NOTE_NV_CUINFO"
        /*0018*/ 	.short	0x0002
        /*001a*/ 	.short	0x0064
        /*001c*/ 	.short	0x0082
	.zero		2


//--------------------- .nv.info                  --------------------------
	.section	.nv.info,"",@"SHT_CUDA_INFO"
	.align	4


	//----- nvinfo : EIATTR_REGCOUNT
	.align		4
        /*0000*/ 	.byte	0x04, 0x2f
        /*0002*/ 	.short	(.L_1 - .L_0)
	.align		4
.L_0:
        /*0004*/ 	.word	index@(_Z15elementwise_addPfS_S_i)
        /*0008*/ 	.word	0x0000000c


	//----- nvinfo : EIATTR_FRAME_SIZE
	.align		4
.L_1:
        /*000c*/ 	.byte	0x04, 0x11
        /*000e*/ 	.short	(.L_3 - .L_2)
	.align		4
.L_2:
        /*0010*/ 	.word	index@(_Z15elementwise_addPfS_S_i)
        /*0014*/ 	.word	0x00000000


	//----- nvinfo : EIATTR_REGCOUNT
	.align		4
.L_3:
        /*0018*/ 	.byte	0x04, 0x2f
        /*001a*/ 	.short	(.L_5 - .L_4)
	.align		4
.L_4:
        /*001c*/ 	.word	index@(_Z22elementwise_add_float4PfS_S_i)
        /*0020*/ 	.word	0x00000016


	//----- nvinfo : EIATTR_FRAME_SIZE
	.align		4
.L_5:
        /*0024*/ 	.byte	0x04, 0x11
        /*0026*/ 	.short	(.L_7 - .L_6)
	.align		4
.L_6:
        /*0028*/ 	.word	index@(_Z22elementwise_add_float4PfS_S_i)
        /*002c*/ 	.word	0x00000000


	//----- nvinfo : EIATTR_REGCOUNT
	.align		4
.L_7:
        /*0030*/ 	.byte	0x04, 0x2f
        /*0032*/ 	.short	(.L_9 - .L_8)
	.align		4
.L_8:
        /*0034*/ 	.word	index@(_Z6sigmodPfS_i)
        /*0038*/ 	.word	0x0000000e


	//----- nvinfo : EIATTR_FRAME_SIZE
	.align		4
.L_9:
        /*003c*/ 	.byte	0x04, 0x11
        /*003e*/ 	.short	(.L_11 - .L_10)
	.align		4
.L_10:
        /*0040*/ 	.word	index@($__internal_0_$__cuda_sm20_rcp_rn_f32_slowpath)
        /*0044*/ 	.word	0x00000000


	//----- nvinfo : EIATTR_FRAME_SIZE
	.align		4
.L_11:
        /*0048*/ 	.byte	0x04, 0x11
        /*004a*/ 	.short	(.L_13 - .L_12)
	.align		4
.L_12:
        /*004c*/ 	.word	index@(_Z6sigmodPfS_i)
        /*0050*/ 	.word	0x00000000


	//----- nvinfo : EIATTR_REGCOUNT
	.align		4
.L_13:
        /*0054*/ 	.byte	0x04, 0x2f
        /*0056*/ 	.short	(.L_15 - .L_14)
	.align		4
.L_14:
        /*0058*/ 	.word	index@(_Z4reluPfS_i)
        /*005c*/ 	.word	0x0000000a


	//----- nvinfo : EIATTR_FRAME_SIZE
	.align		4
.L_15:
        /*0060*/ 	.byte	0x04, 0x11
        /*0062*/ 	.short	(.L_17 - .L_16)
	.align		4
.L_16:
        /*0064*/ 	.word	index@(_Z4reluPfS_i)
        /*0068*/ 	.word	0x00000000


	//----- nvinfo : EIATTR_MIN_STACK_SIZE
	.align		4
.L_17:
        /*006c*/ 	.byte	0x04, 0x12
        /*006e*/ 	.short	(.L_19 - .L_18)
	.align		4
.L_18:
        /*0070*/ 	.word	index@(_Z4reluPfS_i)
        /*0074*/ 	.word	0x00000000


	//----- nvinfo : EIATTR_MIN_STACK_SIZE
	.align		4
.L_19:
        /*0078*/ 	.byte	0x04, 0x12
        /*007a*/ 	.short	(.L_21 - .L_20)
	.align		4
.L_20:
        /*007c*/ 	.word	index@(_Z6sigmodPfS_i)
        /*0080*/ 	.word	0x00000000


	//----- nvinfo : EIATTR_MIN_STACK_SIZE
	.align		4
.L_21:
        /*0084*/ 	.byte	0x04, 0x12
        /*0086*/ 	.short	(.L_23 - .L_22)
	.align		4
.L_22:
        /*0088*/ 	.word	index@(_Z22elementwise_add_float4PfS_S_i)
        /*008c*/ 	.word	0x00000000


	//----- nvinfo : EIATTR_MIN_STACK_SIZE
	.align		4
.L_23:
        /*0090*/ 	.byte	0x04, 0x12
        /*0092*/ 	.short	(.L_25 - .L_24)
	.align		4
.L_24:
        /*0094*/ 	.word	index@(_Z15elementwise_addPfS_S_i)
        /*0098*/ 	.word	0x00000000
.L_25:


//--------------------- .nv.compat                --------------------------
	.section	.nv.compat,"",@"SHT_CUDA_COMPAT_INFO"
	.align	4
        /*0000*/ 	.byte	0x02, 0x09, 0x00, 0x00, 0x02, 0x02, 0x01, 0x00, 0x02, 0x05, 0x05, 0x00, 0x03, 0x07, 0x01, 0x01
        /*0010*/ 	.byte	0x02, 0x03, 0x00, 0x00, 0x02, 0x06, 0x01, 0x00, 0x04, 0x0b, 0x08, 0x00, 0x09, 0x00, 0x00, 0x00
        /*0020*/ 	.byte	0x00, 0x00, 0x00, 0x00


//--------------------- .nv.info._Z4reluPfS_i     --------------------------
	.section	.nv.info._Z4reluPfS_i,"",@"SHT_CUDA_INFO"
	.sectionflags	@""
	.align	4


	//----- nvinfo : EIATTR_CUDA_API_VERSION
	.align		4
        /*0000*/ 	.byte	0x04, 0x37
        /*0002*/ 	.short	(.L_27 - .L_26)
.L_26:
        /*0004*/ 	.word	0x00000082


	//----- nvinfo : EIATTR_KPARAM_INFO
	.align		4
.L_27:
        /*0008*/ 	.byte	0x04, 0x17
        /*000a*/ 	.short	(.L_29 - .L_28)
.L_28:
        /*000c*/ 	.word	0x00000000
        /*0010*/ 	.short	0x0002
        /*0012*/ 	.short	0x0010
        /*0014*/ 	.byte	0x00, 0xf0, 0x11, 0x00


	//----- nvinfo : EIATTR_KPARAM_INFO
	.align		4
.L_29:
        /*0018*/ 	.byte	0x04, 0x17
        /*001a*/ 	.short	(.L_31 - .L_30)
.L_30:
        /*001c*/ 	.word	0x00000000
        /*0020*/ 	.short	0x0001
        /*0022*/ 	.short	0x0008
        /*0024*/ 	.byte	0x00, 0xf5, 0x21, 0x00


	//----- nvinfo : EIATTR_KPARAM_INFO
	.align		4
.L_31:
        /*0028*/ 	.byte	0x04, 0x17
        /*002a*/ 	.short	(.L_33 - .L_32)
.L_32:
        /*002c*/ 	.word	0x00000000
        /*0030*/ 	.short	0x0000
        /*0032*/ 	.short	0x0000
        /*0034*/ 	.byte	0x00, 0xf5, 0x21, 0x00


	//----- nvinfo : EIATTR_SPARSE_MMA_MASK
	.align		4
.L_33:
        /*0038*/ 	.byte	0x03, 0x50
        /*003a*/ 	.short	0x0000


	//----- nvinfo : EIATTR_MAXREG_COUNT
	.align		4
        /*003c*/ 	.byte	0x03, 0x1b
        /*003e*/ 	.short	0x00ff


	//----- nvinfo : EIATTR_MERCURY_ISA_VERSION
	.align		4
        /*0040*/ 	.byte	0x03, 0x5f
        /*0042*/ 	.short	0x0101


	//----- nvinfo : EIATTR_VRC_CTA_INIT_COUNT
	.align		4
        /*0044*/ 	.byte	0x02, 0x4a
	.zero		1
	.zero		1


	//----- nvinfo : EIATTR_EXIT_INSTR_OFFSETS
	.align		4
        /*0048*/ 	.byte	0x04, 0x1c
        /*004a*/ 	.short	(.L_35 - .L_34)


	//   ....[0]....
.L_34:
        /*004c*/ 	.word	0x00000070


	//   ....[1]....
        /*0050*/ 	.word	0x00000100


	//----- nvinfo : EIATTR_CBANK_PARAM_SIZE
	.align		4
.L_35:
        /*0054*/ 	.byte	0x03, 0x19
        /*0056*/ 	.short	0x0014


	//----- nvinfo : EIATTR_PARAM_CBANK
	.align		4
        /*0058*/ 	.byte	0x04, 0x0a
        /*005a*/ 	.short	(.L_37 - .L_36)
	.align		4
.L_36:
        /*005c*/ 	.word	index@(.nv.constant0._Z4reluPfS_i)
        /*0060*/ 	.short	0x0380
        /*0062*/ 	.short	0x0014


	//----- nvinfo : EIATTR_SW_WAR
	.align		4
.L_37:
        /*0064*/ 	.byte	0x04, 0x36
        /*0066*/ 	.short	(.L_39 - .L_38)
.L_38:
        /*0068*/ 	.word	0x00000008
.L_39:


//--------------------- .nv.info._Z6sigmodPfS_i   --------------------------
	.section	.nv.info._Z6sigmodPfS_i,"",@"SHT_CUDA_INFO"
	.sectionflags	@""
	.align	4


	//----- nvinfo : EIATTR_CUDA_API_VERSION
	.align		4
        /*0000*/ 	.byte	0x04, 0x37
        /*0002*/ 	.short	(.L_41 - .L_40)
.L_40:
        /*0004*/ 	.word	0x00000082


	//----- nvinfo : EIATTR_KPARAM_INFO
	.align		4
.L_41:
        /*0008*/ 	.byte	0x04, 0x17
        /*000a*/ 	.short	(.L_43 - .L_42)
.L_42:
        /*000c*/ 	.word	0x00000000
        /*0010*/ 	.short	0x0002
        /*0012*/ 	.short	0x0010
        /*0014*/ 	.byte	0x00, 0xf0, 0x11, 0x00


	//----- nvinfo : EIATTR_KPARAM_INFO
	.align		4
.L_43:
        /*0018*/ 	.byte	0x04, 0x17
        /*001a*/ 	.short	(.L_45 - .L_44)
.L_44:
        /*001c*/ 	.word	0x00000000
        /*0020*/ 	.short	0x0001
        /*0022*/ 	.short	0x0008
        /*0024*/ 	.byte	0x00, 0xf5, 0x21, 0x00


	//----- nvinfo : EIATTR_KPARAM_INFO
	.align		4
.L_45:
        /*0028*/ 	.byte	0x04, 0x17
        /*002a*/ 	.short	(.L_47 - .L_46)
.L_46:
        /*002c*/ 	.word	0x00000000
        /*0030*/ 	.short	0x0000
        /*0032*/ 	.short	0x0000
        /*0034*/ 	.byte	0x00, 0xf5, 0x21, 0x00


	//----- nvinfo : EIATTR_SPARSE_MMA_MASK
	.align		4
.L_47:
        /*0038*/ 	.byte	0x03, 0x50
        /*003a*/ 	.short	0x0000


	//----- nvinfo : EIATTR_MAXREG_COUNT
	.align		4
        /*003c*/ 	.byte	0x03, 0x1b
        /*003e*/ 	.short	0x00ff


	//----- nvinfo : EIATTR_MERCURY_ISA_VERSION
	.align		4
        /*0040*/ 	.byte	0x03, 0x5f
        /*0042*/ 	.short	0x0101


	//----- nvinfo : EIATTR_VRC_CTA_INIT_COUNT
	.align		4
        /*0044*/ 	.byte	0x02, 0x4a
	.zero		1
	.zero		1


	//----- nvinfo : EIATTR_EXIT_INSTR_OFFSETS
	.align		4
        /*0048*/ 	.byte	0x04, 0x1c
        /*004a*/ 	.short	(.L_49 - .L_48)


	//   ....[0]....
.L_48:
        /*004c*/ 	.word	0x00000070


	//   ....[1]....
        /*0050*/ 	.word	0x00000260


	//----- nvinfo : EIATTR_CRS_STACK_SIZE
	.align		4
.L_49:
        /*0054*/ 	.byte	0x04, 0x1e
        /*0056*/ 	.short	(.L_51 - .L_50)
.L_50:
        /*0058*/ 	.word	0x00000000


	//----- nvinfo : EIATTR_CBANK_PARAM_SIZE
	.align		4
.L_51:
        /*005c*/ 	.byte	0x03, 0x19
        /*005e*/ 	.short	0x0014


	//----- nvinfo : EIATTR_PARAM_CBANK
	.align		4
        /*0060*/ 	.byte	0x04, 0x0a
        /*0062*/ 	.short	(.L_53 - .L_52)
	.align		4
.L_52:
        /*0064*/ 	.word	index@(.nv.constant0._Z6sigmodPfS_i)
        /*0068*/ 	.short	0x0380
        /*006a*/ 	.short	0x0014


	//----- nvinfo : EIATTR_SW_WAR
	.align		4
.L_53:
        /*006c*/ 	.byte	0x04, 0x36
        /*006e*/ 	.short	(.L_55 - .L_54)
.L_54:
        /*0070*/ 	.word	0x00000008
.L_55:


//--------------------- .nv.info._Z22elementwise_add_float4PfS_S_i --------------------------
	.section	.nv.info._Z22elementwise_add_float4PfS_S_i,"",@"SHT_CUDA_INFO"
	.sectionflags	@""
	.align	4


	//----- nvinfo : EIATTR_CUDA_API_VERSION
	.align		4
        /*0000*/ 	.byte	0x04, 0x37
        /*0002*/ 	.short	(.L_57 - .L_56)
.L_56:
        /*0004*/ 	.word	0x00000082


	//----- nvinfo : EIATTR_KPARAM_INFO
	.align		4
.L_57:
        /*0008*/ 	.byte	0x04, 0x17
        /*000a*/ 	.short	(.L_59 - .L_58)
.L_58:
        /*000c*/ 	.word	0x00000000
        /*0010*/ 	.short	0x0003
        /*0012*/ 	.short	0x0018
        /*0014*/ 	.byte	0x00, 0xf0, 0x11, 0x00


	//----- nvinfo : EIATTR_KPARAM_INFO
	.align		4
.L_59:
        /*0018*/ 	.byte	0x04, 0x17
        /*001a*/ 	.short	(.L_61 - .L_60)
.L_60:
        /*001c*/ 	.word	0x00000000
        /*0020*/ 	.short	0x0002
        /*0022*/ 	.short	0x0010
        /*0024*/ 	.byte	0x00, 0xf5, 0x21, 0x00


	//----- nvinfo : EIATTR_KPARAM_INFO
	.align		4
.L_61:
        /*0028*/ 	.byte	0x04, 0x17
        /*002a*/ 	.short	(.L_63 - .L_62)
.L_62:
        /*002c*/ 	.word	0x00000000
        /*0030*/ 	.short	0x0001
        /*0032*/ 	.short	0x0008
        /*0034*/ 	.byte	0x00, 0xf5, 0x21, 0x00


	//----- nvinfo : EIATTR_KPARAM_INFO
	.align		4
.L_63:
        /*0038*/ 	.byte	0x04, 0x17
        /*003a*/ 	.short	(.L_65 - .L_64)
.L_64:
        /*003c*/ 	.word	0x00000000
        /*0040*/ 	.short	0x0000
        /*0042*/ 	.short	0x0000
        /*0044*/ 	.byte	0x00, 0xf5, 0x21, 0x00


	//----- nvinfo : EIATTR_SPARSE_MMA_MASK
	.align		4
.L_65:
        /*0048*/ 	.byte	0x03, 0x50
        /*004a*/ 	.short	0x0000


	//----- nvinfo : EIATTR_MAXREG_COUNT
	.align		4
        /*004c*/ 	.byte	0x03, 0x1b
        /*004e*/ 	.short	0x00ff


	//----- nvinfo : EIATTR_MERCURY_ISA_VERSION
	.align		4
        /*0050*/ 	.byte	0x03, 0x5f
        /*0052*/ 	.short	0x0101


	//----- nvinfo : EIATTR_VRC_CTA_INIT_COUNT
	.align		4
        /*0054*/ 	.byte	0x02, 0x4a
	.zero		1
	.zero		1


	//----- nvinfo : EIATTR_EXIT_INSTR_OFFSETS
	.align		4
        /*0058*/ 	.byte	0x04, 0x1c
        /*005a*/ 	.short	(.L_67 - .L_66)


	//   ....[0]....
.L_66:
        /*005c*/ 	.word	0x00000080


	//   ....[1]....
        /*0060*/ 	.word	0x00000170


	//----- nvinfo : EIATTR_CBANK_PARAM_SIZE
	.align		4
.L_67:
        /*0064*/ 	.byte	0x03, 0x19
        /*0066*/ 	.short	0x001c


	//----- nvinfo : EIATTR_PARAM_CBANK
	.align		4
        /*0068*/ 	.byte	0x04, 0x0a
        /*006a*/ 	.short	(.L_69 - .L_68)
	.align		4
.L_68:
        /*006c*/ 	.word	index@(.nv.constant0._Z22elementwise_add_float4PfS_S_i)
        /*0070*/ 	.short	0x0380
        /*0072*/ 	.short	0x001c


	//----- nvinfo : EIATTR_SW_WAR
	.align		4
.L_69:
        /*0074*/ 	.byte	0x04, 0x36
        /*0076*/ 	.short	(.L_71 - .L_70)
.L_70:
        /*0078*/ 	.word	0x00000008
.L_71:


//--------------------- .nv.info._Z15elementwise_addPfS_S_i --------------------------
	.section	.nv.info._Z15elementwise_addPfS_S_i,"",@"SHT_CUDA_INFO"
	.sectionflags	@""
	.align	4


	//----- nvinfo : EIATTR_CUDA_API_VERSION
	.align		4
        /*0000*/ 	.byte	0x04, 0x37
        /*0002*/ 	.short	(.L_73 - .L_72)
.L_72:
        /*0004*/ 	.word	0x00000082


	//----- nvinfo : EIATTR_KPARAM_INFO
	.align		4
.L_73:
        /*0008*/ 	.byte	0x04, 0x17
        /*000a*/ 	.short	(.L_75 - .L_74)
.L_74:
        /*000c*/ 	.word	0x00000000
        /*0010*/ 	.short	0x0003
        /*0012*/ 	.short	0x0018
        /*0014*/ 	.byte	0x00, 0xf0, 0x11, 0x00


	//----- nvinfo : EIATTR_KPARAM_INFO
	.align		4
.L_75:
        /*0018*/ 	.byte	0x04, 0x17
        /*001a*/ 	.short	(.L_77 - .L_76)
.L_76:
        /*001c*/ 	.word	0x00000000
        /*0020*/ 	.short	0x0002
        /*0022*/ 	.short	0x0010
        /*0024*/ 	.byte	0x00, 0xf5, 0x21, 0x00


	//----- nvinfo : EIATTR_KPARAM_INFO
	.align		4
.L_77:
        /*0028*/ 	.byte	0x04, 0x17
        /*002a*/ 	.short	(.L_79 - .L_78)
.L_78:
        /*002c*/ 	.word	0x00000000
        /*0030*/ 	.short	0x0001
        /*0032*/ 	.short	0x0008
        /*0034*/ 	.byte	0x00, 0xf5, 0x21, 0x00


	//----- nvinfo : EIATTR_KPARAM_INFO
	.align		4
.L_79:
        /*0038*/ 	.byte	0x04, 0x17
        /*003a*/ 	.short	(.L_81 - .L_80)
.L_80:
        /*003c*/ 	.word	0x00000000
        /*0040*/ 	.short	0x0000
        /*0042*/ 	.short	0x0000
        /*0044*/ 	.byte	0x00, 0xf5, 0x21, 0x00


	//----- nvinfo : EIATTR_SPARSE_MMA_MASK
	.align		4
.L_81:
        /*0048*/ 	.byte	0x03, 0x50
        /*004a*/ 	.short	0x0000


	//----- nvinfo : EIATTR_MAXREG_COUNT
	.align		4
        /*004c*/ 	.byte	0x03, 0x1b
        /*004e*/ 	.short	0x00ff


	//----- nvinfo : EIATTR_MERCURY_ISA_VERSION
	.align		4
        /*0050*/ 	.byte	0x03, 0x5f
        /*0052*/ 	.short	0x0101


	//----- nvinfo : EIATTR_VRC_CTA_INIT_COUNT
	.align		4
        /*0054*/ 	.byte	0x02, 0x4a
	.zero		1
	.zero		1


	//----- nvinfo : EIATTR_EXIT_INSTR_OFFSETS
	.align		4
        /*0058*/ 	.byte	0x04, 0x1c
        /*005a*/ 	.short	(.L_83 - .L_82)


	//   ....[0]....
.L_82:
        /*005c*/ 	.word	0x00000070


	//   ....[1]....
        /*0060*/ 	.word	0x00000130


	//----- nvinfo : EIATTR_CBANK_PARAM_SIZE
	.align		4
.L_83:
        /*0064*/ 	.byte	0x03, 0x19
        /*0066*/ 	.short	0x001c


	//----- nvinfo : EIATTR_PARAM_CBANK
	.align		4
        /*0068*/ 	.byte	0x04, 0x0a
        /*006a*/ 	.short	(.L_85 - .L_84)
	.align		4
.L_84:
        /*006c*/ 	.word	index@(.nv.constant0._Z15elementwise_addPfS_S_i)
        /*0070*/ 	.short	0x0380
        /*0072*/ 	.short	0x001c


	//----- nvinfo : EIATTR_SW_WAR
	.align		4
.L_85:
        /*0074*/ 	.byte	0x04, 0x36
        /*0076*/ 	.short	(.L_87 - .L_86)
.L_86:
        /*0078*/ 	.word	0x00000008
.L_87:


//--------------------- .nv.callgraph             --------------------------
	.section	.nv.callgraph,"",@"SHT_CUDA_CALLGRAPH"
	.align	4
	.sectionentsize	8
	.align		4
        /*0000*/ 	.word	0x00000000
	.align		4
        /*0004*/ 	.word	0xffffffff
	.align		4
        /*0008*/ 	.word	0x00000000
	.align		4
        /*000c*/ 	.word	0xfffffffe
	.align		4
        /*0010*/ 	.word	0x00000000
	.align		4
        /*0014*/ 	.word	0xfffffffd
	.align		4
        /*0018*/ 	.word	0x00000000
	.align		4
        /*001c*/ 	.word	0xfffffffc


//--------------------- .text._Z4reluPfS_i        --------------------------
	.section	.text._Z4reluPfS_i,"ax",@progbits
	.align	128
        .global         _Z4reluPfS_i
        .type           _Z4reluPfS_i,@function
        .size           _Z4reluPfS_i,(.L_x_12 - _Z4reluPfS_i)
        .other          _Z4reluPfS_i,@"STO_CUDA_ENTRY STV_DEFAULT"
_Z4reluPfS_i:
.text._Z4reluPfS_i:
[----:B------:R-:W-:Y:S01]  /*0000*/  LDC R1, c[0x0][0x37c] ;  /* 0x0000df00ff017b82 */ /* 0x000fe20000000800 */
[----:B------:R-:W0:Y:S01]  /*0010*/  S2R R7, SR_CTAID.X ;  /* 0x0000000000077919 */ /* 0x000e220000002500 */
[----:B------:R-:W0:Y:S01]  /*0020*/  LDCU UR4, c[0x0][0x360] ;  /* 0x00006c00ff0477ac */ /* 0x000e220008000800 */
[----:B------:R-:W0:Y:S01]  /*0030*/  S2R R0, SR_TID.X ;  /* 0x0000000000007919 */ /* 0x000e220000002100 */
[----:B------:R-:W1:Y:S01]  /*0040*/  LDCU UR5, c[0x0][0x390] ;  /* 0x00007200ff0577ac */ /* 0x000e620008000800 */
[----:B0-----:R-:W-:-:S05]  /*0050*/  IMAD R7, R7, UR4, R0 ;  /* 0x0000000407077c24 */ /* 0x001fca000f8e0200 */
[----:B-1----:R-:W-:-:S13]  /*0060*/  ISETP.GE.AND P0, PT, R7, UR5, PT ;  /* 0x0000000507007c0c */ /* 0x002fda000bf06270 */
[----:B------:R-:W-:Y:S05]  /*0070*/  @P0 EXIT ;  /* 0x000000000000094d */ /* 0x000fea0003800000 */
[----:B------:R-:W0:Y:S01]  /*0080*/  LDC.64 R2, c[0x0][0x380] ;  /* 0x0000e000ff027b82 */ /* 0x000e220000000a00 */
[----:B------:R-:W1:Y:S07]  /*0090*/  LDCU.64 UR4, c[0x0][0x358] ;  /* 0x00006b00ff0477ac */ /* 0x000e6e0008000a00 */
[----:B------:R-:W2:Y:S01]  /*00a0*/  LDC.64 R4, c[0x0][0x388] ;  /* 0x0000e200ff047b82 */ /* 0x000ea20000000a00 */
[----:B0-----:R-:W-:-:S06]  /*00b0*/  IMAD.WIDE R2, R7, 0x4, R2 ;  /* 0x0000000407027825 */ /* 0x001fcc00078e0202 */
[----:B-1----:R-:W3:Y:S01]  /*00c0*/  LDG.E R2, desc[UR4][R2.64] ;  /* 0x0000000402027981 */ /* 0x002ee2000c1e1900 */
[----:B--2---:R-:W-:Y:S01]  /*00d0*/  IMAD.WIDE R4, R7, 0x4, R4 ;  /* 0x0000000407047825 */ /* 0x004fe200078e0204 */
[----:B---3--:R-:W-:-:S05]  /*00e0*/  FMNMX R7, RZ, R2, !PT ;  /* 0x00000002ff077209 */ /* 0x008fca0007800000 */
[----:B------:R-:W-:Y:S01]  /*00f0*/  STG.E desc[UR4][R4.64], R7 ;  /* 0x0000000704007986 */ /* 0x000fe2000c101904 */
[----:B------:R-:W-:Y:S05]  /*0100*/  EXIT ;  /* 0x000000000000794d */ /* 0x000fea0003800000 */
.L_x_0:
[----:B------:R-:W-:-:S00]  /*0110*/  BRA `(.L_x_0) ;  /* 0xfffffffc00fc7947 */ /* 0x000fc0000383ffff */
[----:B------:R-:W-:-:S00]  /*0120*/  NOP ;  /* 0x0000000000007918 */ /* 0x000fc00000000000 */
        /* <DEDUP_REMOVED lines=13> */
.L_x_12:


//--------------------- .text._Z6sigmodPfS_i      --------------------------
	.section	.text._Z6sigmodPfS_i,"ax",@progbits
	.align	128
        .global         _Z6sigmodPfS_i
        .type           _Z6sigmodPfS_i,@function
        .size           _Z6sigmodPfS_i,(.L_x_11 - _Z6sigmodPfS_i)
        .other          _Z6sigmodPfS_i,@"STO_CUDA_ENTRY STV_DEFAULT"
_Z6sigmodPfS_i:
.text._Z6sigmodPfS_i:
[----:B------:R-:W-:Y:S01]  /*0000*/  LDC R1, c[0x0][0x37c] ;  /* 0x0000df00ff017b82 */ /* 0x000fe20000000800 */
[----:B------:R-:W0:Y:S07]  /*0010*/  S2R R0, SR_TID.X ;  /* 0x0000000000007919 */ /* 0x000e2e0000002100 */
[----:B------:R-:W0:Y:S01]  /*0020*/  S2UR UR4, SR_CTAID.X ;  /* 0x00000000000479c3 */ /* 0x000e220000002500 */
[----:B------:R-:W1:Y:S07]  /*0030*/  LDCU UR5, c[0x0][0x390] ;  /* 0x00007200ff0577ac */ /* 0x000e6e0008000800 */
[----:B------:R-:W0:Y:S02]  /*0040*/  LDC R3, c[0x0][0x360] ;  /* 0x0000d800ff037b82 */ /* 0x000e240000000800 */
[----:B0-----:R-:W-:-:S05]  /*0050*/  IMAD R3, R3, UR4, R0 ;  /* 0x0000000403037c24 */ /* 0x001fca000f8e0200 */
[----:B-1----:R-:W-:-:S13]  /*0060*/  ISETP.GE.AND P0, PT, R3, UR5, PT ;  /* 0x0000000503007c0c */ /* 0x002fda000bf06270 */
[----:B------:R-:W-:Y:S05]  /*0070*/  @P0 EXIT ;  /* 0x000000000000094d */ /* 0x000fea0003800000 */
[----:B------:R-:W0:Y:S01]  /*0080*/  LDC.64 R4, c[0x0][0x380] ;  /* 0x0000e000ff047b82 */ /* 0x000e220000000a00 */
[----:B------:R-:W1:Y:S01]  /*0090*/  LDCU.64 UR4, c[0x0][0x358] ;  /* 0x00006b00ff0477ac */ /* 0x000e620008000a00 */
[----:B0-----:R-:W-:-:S06]  /*00a0*/  IMAD.WIDE R4, R3, 0x4, R4 ;  /* 0x0000000403047825 */ /* 0x001fcc00078e0204 */
[----:B-1----:R-:W2:Y:S01]  /*00b0*/  LDG.E R4, desc[UR4][R4.64] ;  /* 0x0000000404047981 */ /* 0x002ea2000c1e1900 */
[----:B------:R-:W-:Y:S01]  /*00c0*/  IMAD.MOV.U32 R7, RZ, RZ, 0x3bbb989d ;  /* 0x3bbb989dff077424 */ /* 0x000fe200078e00ff */
[----:B------:R-:W-:Y:S01]  /*00d0*/  BSSY.RECONVERGENT B0, `(.L_x_1) ;  /* 0x0000015000007945 */ /* 0x000fe20003800200 */
[----:B------:R-:W-:Y:S02]  /*00e0*/  IMAD.MOV.U32 R9, RZ, RZ, 0x437c0000 ;  /* 0x437c0000ff097424 */ /* 0x000fe400078e00ff */
[----:B--2---:R-:W-:-:S04]  /*00f0*/  FFMA.SAT R0, R4, -R7, 0.5 ;  /* 0x3f00000004007423 */ /* 0x004fc80000002807 */
[----:B------:R-:W-:-:S04]  /*0100*/  FFMA.RM R0, R0, R9, 12582913 ;  /* 0x4b40000100007423 */ /* 0x000fc80000004009 */
[C---:B------:R-:W-:Y:S01]  /*0110*/  FADD R7, R0.reuse, -12583039 ;  /* 0xcb40007f00077421 */ /* 0x040fe20000000000 */
[----:B------:R-:W-:-:S03]  /*0120*/  SHF.L.U32 R0, R0, 0x17, RZ ;  /* 0x0000001700007819 */ /* 0x000fc600000006ff */
[----:B------:R-:W-:-:S04]  /*0130*/  FFMA R7, R4, -1.4426950216293334961, -R7 ;  /* 0xbfb8aa3b04077823 */ /* 0x000fc80000000807 */
[----:B------:R-:W-:-:S06]  /*0140*/  FFMA R7, R4, -1.925963033500011079e-08, R7 ;  /* 0xb2a5706004077823 */ /* 0x000fcc0000000007 */
[----:B------:R-:W0:Y:S02]  /*0150*/  MUFU.EX2 R7, R7 ;  /* 0x0000000700077308 */ /* 0x000e240000000800 */
[----:B0-----:R-:W-:-:S04]  /*0160*/  FFMA R0, R0, R7, 1 ;  /* 0x3f80000000007423 */ /* 0x001fc80000000007 */
[----:B------:R-:W-:-:S05]  /*0170*/  VIADD R2, R0, 0x1800000 ;  /* 0x0180000000027836 */ /* 0x000fca0000000000 */
[----:B------:R-:W-:-:S04]  /*0180*/  LOP3.LUT R2, R2, 0x7f800000, RZ, 0xc0, !PT ;  /* 0x7f80000002027812 */ /* 0x000fc800078ec0ff */
[----:B------:R-:W-:-:S13]  /*0190*/  ISETP.GT.U32.AND P0, PT, R2, 0x1ffffff, PT ;  /* 0x01ffffff0200780c */ /* 0x000fda0003f04070 */
[----:B------:R-:W-:Y:S05]  /*01a0*/  @P0 BRA `(.L_x_2) ;  /* 0x00000000000c0947 */ /* 0x000fea0003800000 */
[----:B------:R-:W-:-:S07]  /*01b0*/  MOV R4, 0x1d0 ;  /* 0x000001d000047802 */ /* 0x000fce0000000f00 */
[----:B------:R-:W-:Y:S05]  /*01c0*/  CALL.REL.NOINC `($__internal_0_$__cuda_sm20_rcp_rn_f32_slowpath) ;  /* 0x0000000000287944 */ /* 0x000fea0003c00000 */
[----:B------:R-:W-:Y:S05]  /*01d0*/  BRA `(.L_x_3) ;  /* 0x0000000000107947 */ /* 0x000fea0003800000 */
.L_x_2:
[----:B------:R-:W0:Y:S02]  /*01e0*/  MUFU.RCP R7, R0 ;  /* 0x0000000000077308 */ /* 0x000e240000001000 */
[----:B0-----:R-:W-:-:S04]  /*01f0*/  FFMA R2, R0, R7, -1 ;  /* 0xbf80000000027423 */ /* 0x001fc80000000007 */
[----:B------:R-:W-:-:S04]  /*0200*/  FADD.FTZ R2, -R2, -RZ ;  /* 0x800000ff02027221 */ /* 0x000fc80000010100 */
[----:B------:R-:W-:-:S07]  /*0210*/  FFMA R7, R7, R2, R7 ;  /* 0x0000000207077223 */ /* 0x000fce0000000007 */
.L_x_3:
[----:B------:R-:W-:Y:S05]  /*0220*/  BSYNC.RECONVERGENT B0 ;  /* 0x0000000000007941 */ /* 0x000fea0003800200 */
.L_x_1:
[----:B------:R-:W0:Y:S02]  /*0230*/  LDC.64 R4, c[0x0][0x388] ;  /* 0x0000e200ff047b82 */ /* 0x000e240000000a00 */
[----:B0-----:R-:W-:-:S05]  /*0240*/  IMAD.WIDE R2, R3, 0x4, R4 ;  /* 0x0000000403027825 */ /* 0x001fca00078e0204 */
[----:B------:R-:W-:Y:S01]  /*0250*/  STG.E desc[UR4][R2.64], R7 ;  /* 0x0000000702007986 */ /* 0x000fe2000c101904 */
[----:B------:R-:W-:Y:S05]  /*0260*/  EXIT ;  /* 0x000000000000794d */ /* 0x000fea0003800000 */
        .weak           $__internal_0_$__cuda_sm20_rcp_rn_f32_slowpath
        .type           $__internal_0_$__cuda_sm20_rcp_rn_f32_slowpath,@function
        .size           $__internal_0_$__cuda_sm20_rcp_rn_f32_slowpath,(.L_x_11 - $__internal_0_$__cuda_sm20_rcp_rn_f32_slowpath)
$__internal_0_$__cuda_sm20_rcp_rn_f32_slowpath:
[----:B------:R-:W-:Y:S01]  /*0270*/  IMAD.SHL.U32 R2, R0, 0x2, RZ ;  /* 0x0000000200027824 */ /* 0x000fe200078e00ff */
[----:B------:R-:W-:Y:S04]  /*0280*/  BSSY.RECONVERGENT B1, `(.L_x_4) ;  /* 0x0000030000017945 */ /* 0x000fe80003800200 */
[----:B------:R-:W-:-:S04]  /*0290*/  SHF.R.U32.HI R2, RZ, 0x18, R2 ;  /* 0x00000018ff027819 */ /* 0x000fc80000011602 */
[----:B------:R-:W-:-:S13]  /*02a0*/  ISETP.NE.U32.AND P0, PT, R2, RZ, PT ;  /* 0x000000ff0200720c */ /* 0x000fda0003f05070 */
[----:B------:R-:W-:Y:S05]  /*02b0*/  @P0 BRA `(.L_x_5) ;  /* 0x0000000000280947 */ /* 0x000fea0003800000 */
[----:B------:R-:W-:-:S04]  /*02c0*/  SHF.L.U32 R2, R0, 0x1, RZ ;  /* 0x0000000100027819 */ /* 0x000fc800000006ff */
[----:B------:R-:W-:-:S13]  /*02d0*/  ISETP.NE.AND P0, PT, R2, RZ, PT ;  /* 0x000000ff0200720c */ /* 0x000fda0003f05270 */
[----:B------:R-:W-:Y:S01]  /*02e0*/  @P0 FFMA R6, R0, 1.84467440737095516160e+19, RZ ;  /* 0x5f80000000060823 */ /* 0x000fe200000000ff */
[----:B------:R-:W-:Y:S08]  /*02f0*/  @!P0 MUFU.RCP R5, R0 ;  /* 0x0000000000058308 */ /* 0x000ff00000001000 */
[----:B------:R-:W0:Y:S02]  /*0300*/  @P0 MUFU.RCP R7, R6 ;  /* 0x0000000600070308 */ /* 0x000e240000001000 */
[----:B0-----:R-:W-:-:S04]  /*0310*/  @P0 FFMA R2, R6, R7, -1 ;  /* 0xbf80000006020423 */ /* 0x001fc80000000007 */
[----:B------:R-:W-:-:S04]  /*0320*/  @P0 FADD.FTZ R2, -R2, -RZ ;  /* 0x800000ff02020221 */ /* 0x000fc80000010100 */
[----:B------:R-:W-:-:S04]  /*0330*/  @P0 FFMA R2, R7, R2, R7 ;  /* 0x0000000207020223 */ /* 0x000fc80000000007 */
[----:B------:R-:W-:Y:S01]  /*0340*/  @P0 FFMA R5, R2, 1.84467440737095516160e+19, RZ ;  /* 0x5f80000002050823 */ /* 0x000fe200000000ff */
[----:B------:R-:W-:Y:S06]  /*0350*/  BRA `(.L_x_6) ;  /* 0x0000000000887947 */ /* 0x000fec0003800000 */
.L_x_5:
[----:B------:R-:W-:-:S05]  /*0360*/  VIADD R5, R2, 0xffffff03 ;  /* 0xffffff0302057836 */ /* 0x000fca0000000000 */
[----:B------:R-:W-:-:S13]  /*0370*/  ISETP.GT.U32.AND P0, PT, R5, 0x1, PT ;  /* 0x000000010500780c */ /* 0x000fda0003f04070 */
[----:B------:R-:W-:Y:S05]  /*0380*/  @P0 BRA `(.L_x_7) ;  /* 0x0000000000780947 */ /* 0x000fea0003800000 */
[----:B------:R-:W-:Y:S01]  /*0390*/  LOP3.LUT R6, R0, 0x7fffff, RZ, 0xc0, !PT ;  /* 0x007fffff00067812 */ /* 0x000fe200078ec0ff */
[----:B------:R-:W-:-:S03]  /*03a0*/  IMAD.MOV.U32 R10, RZ, RZ, 0x3 ;  /* 0x00000003ff0a7424 */ /* 0x000fc600078e00ff */
[----:B------:R-:W-:Y:S02]  /*03b0*/  LOP3.LUT R6, R6, 0x3f800000, RZ, 0xfc, !PT ;  /* 0x3f80000006067812 */ /* 0x000fe400078efcff */
[----:B------:R-:W-:Y:S02]  /*03c0*/  SHF.L.U32 R11, R10, R5, RZ ;  /* 0x000000050a0b7219 */ /* 0x000fe400000006ff */
[----:B------:R-:W0:Y:S02]  /*03d0*/  MUFU.RCP R7, R6 ;  /* 0x0000000600077308 */ /* 0x000e240000001000 */
[----:B0-----:R-:W-:-:S04]  /*03e0*/  FFMA R8, R6, R7, -1 ;  /* 0xbf80000006087423 */ /* 0x001fc80000000007 */
[----:B------:R-:W-:-:S04]  /*03f0*/  FADD.FTZ R8, -R8, -RZ ;  /* 0x800000ff08087221 */ /* 0x000fc80000010100 */
[CCC-:B------:R-:W-:Y:S01]  /*0400*/  FFMA.RM R9, R7.reuse, R8.reuse, R7.reuse ;  /* 0x0000000807097223 */ /* 0x1c0fe20000004007 */
[----:B------:R-:W-:-:S04]  /*0410*/  FFMA.RP R8, R7, R8, R7 ;  /* 0x0000000807087223 */ /* 0x000fc80000008007 */
[C---:B------:R-:W-:Y:S02]  /*0420*/  LOP3.LUT R7, R9.reuse, 0x7fffff, RZ, 0xc0, !PT ;  /* 0x007fffff09077812 */ /* 0x040fe400078ec0ff */
[----:B------:R-:W-:Y:S02]  /*0430*/  FSETP.NEU.FTZ.AND P0, PT, R9, R8, PT ;  /* 0x000000080900720b */ /* 0x000fe40003f1d000 */
[----:B------:R-:W-:Y:S02]  /*0440*/  LOP3.LUT R8, R7, 0x800000, RZ, 0xfc, !PT ;  /* 0x0080000007087812 */ /* 0x000fe400078efcff */
[----:B------:R-:W-:Y:S02]  /*0450*/  SEL R7, RZ, 0xffffffff, !P0 ;  /* 0xffffffffff077807 */ /* 0x000fe40004000000 */
[----:B------:R-:W-:Y:S02]  /*0460*/  LOP3.LUT R6, R11, R8, RZ, 0xc0, !PT ;  /* 0x000000080b067212 */ /* 0x000fe400078ec0ff */
[----:B------:R-:W-:-:S02]  /*0470*/  IADD3 R7, PT, PT, -R7, RZ, RZ ;  /* 0x000000ff07077210 */ /* 0x000fc40007ffe1ff */
[-C--:B------:R-:W-:Y:S02]  /*0480*/  SHF.R.U32.HI R6, RZ, R5.reuse, R6 ;  /* 0x00000005ff067219 */ /* 0x080fe40000011606 */
[----:B------:R-:W-:Y:S02]  /*0490*/  LOP3.LUT P1, RZ, R7, R5, R8, 0xf8, !PT ;  /* 0x0000000507ff7212 */ /* 0x000fe4000782f808 */
[C---:B------:R-:W-:Y:S02]  /*04a0*/  LOP3.LUT P0, RZ, R6.reuse, 0x1, RZ, 0xc0, !PT ;  /* 0x0000000106ff7812 */ /* 0x040fe4000780c0ff */
[----:B------:R-:W-:-:S04]  /*04b0*/  LOP3.LUT P2, RZ, R6, 0x2, RZ, 0xc0, !PT ;  /* 0x0000000206ff7812 */ /* 0x000fc8000784c0ff */
[----:B------:R-:W-:Y:S02]  /*04c0*/  PLOP3.LUT P0, PT, P0, P1, P2, 0xe0, 0x0 ;  /* 0x000000000000781c */ /* 0x000fe40000703c20 */
[----:B------:R-:W-:Y:S02]  /*04d0*/  LOP3.LUT P1, RZ, R0, 0x7fffff, RZ, 0xc0, !PT ;  /* 0x007fffff00ff7812 */ /* 0x000fe4000782c0ff */
[----:B------:R-:W-:-:S05]  /*04e0*/  SEL R5, RZ, 0x1, !P0 ;  /* 0x00000001ff057807 */ /* 0x000fca0004000000 */
[----:B------:R-:W-:-:S05]  /*04f0*/  IMAD.MOV R5, RZ, RZ, -R5 ;  /* 0x000000ffff057224 */ /* 0x000fca00078e0a05 */
[----:B------:R-:W-:Y:S02]  /*0500*/  ISETP.GE.AND P0, PT, R5, RZ, PT ;  /* 0x000000ff0500720c */ /* 0x000fe40003f06270 */
[----:B------:R-:W-:-:S04]  /*0510*/  IADD3 R5, PT, PT, R2, -0xfc, RZ ;  /* 0xffffff0402057810 */ /* 0x000fc80007ffe0ff */
[----:B------:R-:W-:-:S07]  /*0520*/  SHF.R.U32.HI R5, RZ, R5, R8 ;  /* 0x00000005ff057219 */ /* 0x000fce0000011608 */
[----:B------:R-:W-:-:S05]  /*0530*/  @!P0 VIADD R5, R5, 0x1 ;  /* 0x0000000105058836 */ /* 0x000fca0000000000 */
[----:B------:R-:W-:-:S04]  /*0540*/  @!P1 SHF.L.U32 R5, R5, 0x1, RZ ;  /* 0x0000000105059819 */ /* 0x000fc800000006ff */
[----:B------:R-:W-:Y:S01]  /*0550*/  LOP3.LUT R5, R5, 0x80000000, R0, 0xf8, !PT ;  /* 0x8000000005057812 */ /* 0x000fe200078ef800 */
[----:B------:R-:W-:Y:S06]  /*0560*/  BRA `(.L_x_6) ;  /* 0x0000000000047947 */ /* 0x000fec0003800000 */
.L_x_7:
[----:B------:R0:W1:Y:S02]  /*0570*/  MUFU.RCP R5, R0 ;  /* 0x0000000000057308 */ /* 0x0000640000001000 */
.L_x_6:
[----:B------:R-:W-:Y:S05]  /*0580*/  BSYNC.RECONVERGENT B1 ;  /* 0x0000000000017941 */ /* 0x000fea0003800200 */
.L_x_4:
[----:B-1----:R-:W-:Y:S02]  /*0590*/  IMAD.MOV.U32 R7, RZ, RZ, R5 ;  /* 0x000000ffff077224 */ /* 0x002fe400078e0005 */
[----:B------:R-:W-:-:S04]  /*05a0*/  HFMA2 R5, -RZ, RZ, 0, 0 ;  /* 0x00000000ff057431 */ /* 0x000fc800000001ff */
[----:B0-----:R-:W-:Y:S05]  /*05b0*/  RET.REL.NODEC R4 `(_Z6sigmodPfS_i) ;  /* 0xfffffff804907950 */ /* 0x001fea0003c3ffff */
.L_x_8:
        /* <DEDUP_REMOVED lines=12> */
.L_x_11:


//--------------------- .text._Z22elementwise_add_float4PfS_S_i --------------------------
	.section	.text._Z22elementwise_add_float4PfS_S_i,"ax",@progbits
	.align	128
        .global         _Z22elementwise_add_float4PfS_S_i
        .type           _Z22elementwise_add_float4PfS_S_i,@function
        .size           _Z22elementwise_add_float4PfS_S_i,(.L_x_14 - _Z22elementwise_add_float4PfS_S_i)
        .other          _Z22elementwise_add_float4PfS_S_i,@"STO_CUDA_ENTRY STV_DEFAULT"
_Z22elementwise_add_float4PfS_S_i:
.text._Z22elementwise_add_float4PfS_S_i:
[----:B------:R-:W-:Y:S01]  /*0000*/  LDC R1, c[0x0][0x37c] ;  /* 0x0000df00ff017b82 */ /* 0x000fe20000000800 */
[----:B------:R-:W0:Y:S01]  /*0010*/  S2R R0, SR_CTAID.X ;  /* 0x0000000000007919 */ /* 0x000e220000002500 */
[----:B------:R-:W0:Y:S01]  /*0020*/  LDCU UR4, c[0x0][0x360] ;  /* 0x00006c00ff0477ac */ /* 0x000e220008000800 */
[----:B------:R-:W0:Y:S01]  /*0030*/  S2R R3, SR_TID.X ;  /* 0x0000000000037919 */ /* 0x000e220000002100 */
[----:B------:R-:W1:Y:S01]  /*0040*/  LDCU UR5, c[0x0][0x398] ;  /* 0x00007300ff0577ac */ /* 0x000e620008000800 */
[----:B0-----:R-:W-:-:S05]  /*0050*/  IMAD R0, R0, UR4, R3 ;  /* 0x0000000400007c24 */ /* 0x001fca000f8e0203 */
[----:B------:R-:W-:-:S04]  /*0060*/  SHF.L.U32 R9, R0, 0x2, RZ ;  /* 0x0000000200097819 */ /* 0x000fc800000006ff */
[----:B-1----:R-:W-:-:S13]  /*0070*/  ISETP.GE.AND P0, PT, R9, UR5, PT ;  /* 0x0000000509007c0c */ /* 0x002fda000bf06270 */
[----:B------:R-:W-:Y:S05]  /*0080*/  @P0 EXIT ;  /* 0x000000000000094d */ /* 0x000fea0003800000 */
[----:B------:R-:W0:Y:S01]  /*0090*/  LDC.64 R2, c[0x0][0x380] ;  /* 0x0000e000ff027b82 */ /* 0x000e220000000a00 */
[----:B------:R-:W1:Y:S07]  /*00a0*/  LDCU.64 UR4, c[0x0][0x358] ;  /* 0x00006b00ff0477ac */ /* 0x000e6e0008000a00 */
[----:B------:R-:W2:Y:S08]  /*00b0*/  LDC.64 R4, c[0x0][0x388] ;  /* 0x0000e200ff047b82 */ /* 0x000eb00000000a00 */
[----:B------:R-:W3:Y:S01]  /*00c0*/  LDC.64 R6, c[0x0][0x390] ;  /* 0x0000e400ff067b82 */ /* 0x000ee20000000a00 */
[----:B0-----:R-:W-:-:S05]  /*00d0*/  IMAD.WIDE R2, R9, 0x4, R2 ;  /* 0x0000000409027825 */ /* 0x001fca00078e0202 */
[----:B-1----:R-:W4:Y:S01]  /*00e0*/  LDG.E.128 R12, desc[UR4][R2.64] ;  /* 0x00000004020c7981 */ /* 0x002f22000c1e1d00 */
[----:B--2---:R-:W-:-:S05]  /*00f0*/  IMAD.WIDE R4, R9, 0x4, R4 ;  /* 0x0000000409047825 */ /* 0x004fca00078e0204 */
[----:B------:R-:W4:Y:S01]  /*0100*/  LDG.E.128 R16, desc[UR4][R4.64] ;  /* 0x0000000404107981 */ /* 0x000f22000c1e1d00 */
[----:B---3--:R-:W-:-:S04]  /*0110*/  IMAD.WIDE R6, R9, 0x4, R6 ;  /* 0x0000000409067825 */ /* 0x008fc800078e0206 */
[----:B----4-:R-:W-:Y:S01]  /*0120*/  FADD R12, R12, R16 ;  /* 0x000000100c0c7221 */ /* 0x010fe20000000000 */
[----:B------:R-:W-:Y:S01]  /*0130*/  FADD R13, R13, R17 ;  /* 0x000000110d0d7221 */ /* 0x000fe20000000000 */
[----:B------:R-:W-:Y:S01]  /*0140*/  FADD R14, R14, R18 ;  /* 0x000000120e0e7221 */ /* 0x000fe20000000000 */
[----:B------:R-:W-:-:S05]  /*0150*/  FADD R15, R15, R19 ;  /* 0x000000130f0f7221 */ /* 0x000fca0000000000 */
[----:B------:R-:W-:Y:S01]  /*0160*/  STG.E.128 desc[UR4][R6.64], R12 ;  /* 0x0000000c06007986 */ /* 0x000fe2000c101d04 */
[----:B------:R-:W-:Y:S05]  /*0170*/  EXIT ;  /* 0x000000000000794d */ /* 0x000fea0003800000 */
.L_x_9:
        /* <DEDUP_REMOVED lines=16> */
.L_x_14:


//--------------------- .text._Z15elementwise_addPfS_S_i --------------------------
	.section	.text._Z15elementwise_addPfS_S_i,"ax",@progbits
	.align	128
        .global         _Z15elementwise_addPfS_S_i
        .type           _Z15elementwise_addPfS_S_i,@function
        .size           _Z15elementwise_addPfS_S_i,(.L_x_15 - _Z15elementwise_addPfS_S_i)
        .other          _Z15elementwise_addPfS_S_i,@"STO_CUDA_ENTRY STV_DEFAULT"
_Z15elementwise_addPfS_S_i:
.text._Z15elementwise_addPfS_S_i:
        /* <DEDUP_REMOVED lines=9> */
[----:B------:R-:W1:Y:S07]  /*0090*/  LDCU.64 UR4, c[0x0][0x358] ;  /* 0x00006b00ff0477ac */ /* 0x000e6e0008000a00 */
[----:B------:R-:W2:Y:S08]  /*00a0*/  LDC.64 R4, c[0x0][0x388] ;  /* 0x0000e200ff047b82 */ /* 0x000eb00000000a00 */
[----:B------:R-:W3:Y:S01]  /*00b0*/  LDC.64 R6, c[0x0][0x390] ;  /* 0x0000e400ff067b82 */ /* 0x000ee20000000a00 */
[----:B0-----:R-:W-:-:S06]  /*00c0*/  IMAD.WIDE R2, R9, 0x4, R2 ;  /* 0x0000000409027825 */ /* 0x001fcc00078e0202 */
[----:B-1----:R-:W4:Y:S01]  /*00d0*/  LDG.E R2, desc[UR4][R2.64] ;  /* 0x0000000402027981 */ /* 0x002f22000c1e1900 */
[----:B--2---:R-:W-:-:S06]  /*00e0*/  IMAD.WIDE R4, R9, 0x4, R4 ;  /* 0x0000000409047825 */ /* 0x004fcc00078e0204 */
[----:B------:R-:W4:Y:S01]  /*00f0*/  LDG.E R5, desc[UR4][R4.64] ;  /* 0x0000000404057981 */ /* 0x000f22000c1e1900 */
[----:B---3--:R-:W-:-:S04]  /*0100*/  IMAD.WIDE R6, R9, 0x4, R6 ;  /* 0x0000000409067825 */ /* 0x008fc800078e0206 */
[----:B----4-:R-:W-:-:S05]  /*0110*/  FADD R9, R2, R5 ;  /* 0x0000000502097221 */ /* 0x010fca0000000000 */
[----:B------:R-:W-:Y:S01]  /*0120*/  STG.E desc[UR4][R6.64], R9 ;  /* 0x0000000906007986 */ /* 0x000fe2000c101904 */
[----:B------:R-:W-:Y:S05]  /*0130*/  EXIT ;  /* 0x000000000000794d */ /* 0x000fea0003800000 */
.L_x_10:
        /* <DEDUP_REMOVED lines=12> */
.L_x_15:


//--------------------- .nv.shared.reserved.0     --------------------------
	.section	.nv.shared.reserved.0,"aw",@nobits
	.weak		__nv_reservedSMEM_offset_0_alias
	.size		__nv_reservedSMEM_offset_0_alias, 0, 64
	.other		__nv_reservedSMEM_offset_0_alias,@"STO_CUDA_RESERVED_SHARED STV_DEFAULT"
__nv_reservedSMEM_offset_0_alias:
	.zero		0
	.zero		64


//--------------------- .nv.constant0._Z4reluPfS_i --------------------------
	.section	.nv.constant0._Z4reluPfS_i,"a",@progbits
	.sectionflags	@""
	.align	4
.nv.constant0._Z4reluPfS_i:
	.zero		916


//--------------------- .nv.constant0._Z6sigmodPfS_i --------------------------
	.section	.nv.constant0._Z6sigmodPfS_i,"a",@progbits
	.sectionflags	@""
	.align	4
.nv.constant0._Z6sigmodPfS_i:
	.zero		916


//--------------------- .nv.constant0._Z22elementwise_add_float4PfS_S_i --------------------------
	.section	.nv.constant0._Z22elementwise_add_float4PfS_S_i,"a",@progbits
	.sectionflags	@""
	.align	4
.nv.constant0._Z22elementwise_add_float4PfS_S_i:
	.zero		924


//--------------------- .nv.constant0._Z15elementwise_addPfS_S_i --------------------------
	.section	.nv.constant0._Z15elementwise_addPfS_S_i,"a",@progbits
	.sectionflags	@""
	.align	4
.nv.constant0._Z15elementwise_addPfS_S_i:
	.zero		924


//--------------------- SYMBOLS --------------------------

	.type		.nv.reservedSmem.offset0,@object
	.size		.nv.reservedSmem.offset0,0x4
